	.headerflags	@"EF_CUDA_TEXMODE_UNIFIED EF_CUDA_64BIT_ADDRESS EF_CUDA_SM89 EF_CUDA_VIRTUAL_SM(EF_CUDA_SM89)"
	.elftype	@"ET_EXEC"


//--------------------- .nv.info                  --------------------------
	.section	.nv.info,"",@"SHT_CUDA_INFO"
	.align	4


	//----- nvinfo : EIATTR_REGCOUNT
	.align		4
        /*0000*/ 	.byte	0x04, 0x2f
        /*0002*/ 	.short	(.L_1 - .L_0)
	.align		4
.L_0:
        /*0004*/ 	.word	index@(triton_per_fused_add_expand_mul_neg_pow_select_sum_unsqueeze_28)
        /*0008*/ 	.word	0x00000013


	//----- nvinfo : EIATTR_FRAME_SIZE
	.align		4
.L_1:
        /*000c*/ 	.byte	0x04, 0x11
        /*000e*/ 	.short	(.L_3 - .L_2)
	.align		4
.L_2:
        /*0010*/ 	.word	index@(triton_per_fused_add_expand_mul_neg_pow_select_sum_unsqueeze_28)
        /*0014*/ 	.word	0x00000000


	//----- nvinfo : EIATTR_MIN_STACK_SIZE
	.align		4
.L_3:
        /*0018*/ 	.byte	0x04, 0x12
        /*001a*/ 	.short	(.L_5 - .L_4)
	.align		4
.L_4:
        /*001c*/ 	.word	index@(triton_per_fused_add_expand_mul_neg_pow_select_sum_unsqueeze_28)
        /*0020*/ 	.word	0x00000000
.L_5:


//--------------------- .nv.info.triton_per_fused_add_expand_mul_neg_pow_select_sum_unsqueeze_28 --------------------------
	.section	.nv.info.triton_per_fused_add_expand_mul_neg_pow_select_sum_unsqueeze_28,"",@"SHT_CUDA_INFO"
	.sectionflags	@""
	.align	4


	//----- nvinfo : EIATTR_CUDA_API_VERSION
	.align		4
        /*0000*/ 	.byte	0x04, 0x37
        /*0002*/ 	.short	(.L_7 - .L_6)
.L_6:
        /*0004*/ 	.word	0x00000080


	//----- nvinfo : EIATTR_PARAM_CBANK
	.align		4
.L_7:
        /*0008*/ 	.byte	0x04, 0x0a
        /*000a*/ 	.short	(.L_9 - .L_8)
	.align		4
.L_8:
        /*000c*/ 	.word	index@(.nv.constant0.triton_per_fused_add_expand_mul_neg_pow_select_sum_unsqueeze_28)
        /*0010*/ 	.short	0x0160
        /*0012*/ 	.short	0x0030


	//----- nvinfo : EIATTR_CBANK_PARAM_SIZE
	.align		4
.L_9:
        /*0014*/ 	.byte	0x03, 0x19
        /*0016*/ 	.short	0x0030


	//----- nvinfo : EIATTR_KPARAM_INFO
	.align		4
        /*0018*/ 	.byte	0x04, 0x17
        /*001a*/ 	.short	(.L_11 - .L_10)
.L_10:
        /*001c*/ 	.word	0x00000000
        /*0020*/ 	.short	0x0005
        /*0022*/ 	.short	0x0028
        /*0024*/ 	.byte	0x00, 0xf4, 0x21, 0x00


	//----- nvinfo : EIATTR_KPARAM_INFO
	.align		4
.L_11:
        /*0028*/ 	.byte	0x04, 0x17
        /*002a*/ 	.short	(.L_13 - .L_12)
.L_12:
        /*002c*/ 	.word	0x00000000
        /*0030*/ 	.short	0x0004
        /*0032*/ 	.short	0x0020
        /*0034*/ 	.byte	0x00, 0xf0, 0x11, 0x00


	//----- nvinfo : EIATTR_KPARAM_INFO
	.align		4
.L_13:
        /*0038*/ 	.byte	0x04, 0x17
        /*003a*/ 	.short	(.L_15 - .L_14)
.L_14:
        /*003c*/ 	.word	0x00000000
        /*0040*/ 	.short	0x0003
        /*0042*/ 	.short	0x0018
        /*0044*/ 	.byte	0x00, 0xf4, 0x21, 0x00


	//----- nvinfo : EIATTR_KPARAM_INFO
	.align		4
.L_15:
        /*0048*/ 	.byte	0x04, 0x17
        /*004a*/ 	.short	(.L_17 - .L_16)
.L_16:
        /*004c*/ 	.word	0x00000000
        /*0050*/ 	.short	0x0002
        /*0052*/ 	.short	0x0010
        /*0054*/ 	.byte	0x00, 0xf4, 0x21, 0x00


	//----- nvinfo : EIATTR_KPARAM_INFO
	.align		4
.L_17:
        /*0058*/ 	.byte	0x04, 0x17
        /*005a*/ 	.short	(.L_19 - .L_18)
.L_18:
        /*005c*/ 	.word	0x00000000
        /*0060*/ 	.short	0x0001
        /*0062*/ 	.short	0x0008
        /*0064*/ 	.byte	0x00, 0xf4, 0x21, 0x00


	//----- nvinfo : EIATTR_KPARAM_INFO
	.align		4
.L_19:
        /*0068*/ 	.byte	0x04, 0x17
        /*006a*/ 	.short	(.L_21 - .L_20)
.L_20:
        /*006c*/ 	.word	0x00000000
        /*0070*/ 	.short	0x0000
        /*0072*/ 	.short	0x0000
        /*0074*/ 	.byte	0x00, 0xf4, 0x21, 0x00


	//----- nvinfo : EIATTR_MAXREG_COUNT
	.align		4
.L_21:
        /*0078*/ 	.byte	0x03, 0x1b
        /*007a*/ 	.short	0x00ff


	//----- nvinfo : EIATTR_COOP_GROUP_MASK_REGIDS
	.align		4
        /*007c*/ 	.byte	0x04, 0x29
        /*007e*/ 	.short	(.L_23 - .L_22)


	//   ....[0]....
.L_22:
        /*0080*/ 	.word	0xffffffff


	//   ....[1]....
        /*0084*/ 	.word	0xffffffff


	//   ....[2]....
        /*0088*/ 	.word	0xffffffff


	//   ....[3]....
        /*008c*/ 	.word	0xffffffff


	//   ....[4]....
        /*0090*/ 	.word	0xffffffff


	//   ....[5]....
        /*0094*/ 	.word	0xffffffff


	//----- nvinfo : EIATTR_COOP_GROUP_INSTR_OFFSETS
	.align		4
.L_23:
        /*0098*/ 	.byte	0x04, 0x28
        /*009a*/ 	.short	(.L_25 - .L_24)


	//   ....[0]....
.L_24:
        /*009c*/ 	.word	0x00000110


	//   ....[1]....
        /*00a0*/ 	.word	0x00000130


	//   ....[2]....
        /*00a4*/ 	.word	0x00000150


	//   ....[3]....
        /*00a8*/ 	.word	0x00000170


	//   ....[4]....
        /*00ac*/ 	.word	0x00000190


	//   ....[5]....
        /*00b0*/ 	.word	0x00000230


	//----- nvinfo : EIATTR_EXIT_INSTR_OFFSETS
	.align		4
.L_25:
        /*00b4*/ 	.byte	0x04, 0x1c
        /*00b6*/ 	.short	(.L_27 - .L_26)


	//   ....[0]....
.L_26:
        /*00b8*/ 	.word	0x00000300


	//----- nvinfo : EIATTR_REQNTID
	.align		4
.L_27:
        /*00bc*/ 	.byte	0x04, 0x10
        /*00be*/ 	.short	(.L_29 - .L_28)
.L_28:
        /*00c0*/ 	.word	0x00000040
        /*00c4*/ 	.word	0x00000001
        /*00c8*/ 	.word	0x00000001
.L_29:


//--------------------- .nv.callgraph             --------------------------
	.section	.nv.callgraph,"",@"SHT_CUDA_CALLGRAPH"
	.align	4
	.sectionentsize	8
	.align		4
        /*0000*/ 	.word	0x00000000
	.align		4
        /*0004*/ 	.word	0xffffffff
	.align		4
        /*0008*/ 	.word	0x00000000
	.align		4
        /*000c*/ 	.word	0xfffffffe
	.align		4
        /*0010*/ 	.word	0x00000000
	.align		4
        /*0014*/ 	.word	0xfffffffd
	.align		4
        /*0018*/ 	.word	0x00000000
	.align		4
        /*001c*/ 	.word	0xfffffffc


//--------------------- .nv.rel.action            --------------------------
	.section	.nv.rel.action,"",@"SHT_CUDA_RELOCINFO"
	.align	8
	.sectionentsize	8
        /*0000*/ 	.byte	0x73, 0x00, 0x00, 0x00, 0x00, 0x00, 0x00, 0x00, 0x00, 0x00, 0x00, 0x11, 0x25, 0x00, 0x05, 0x36


//--------------------- .nv.constant0.triton_per_fused_add_expand_mul_neg_pow_select_sum_unsqueeze_28 --------------------------
	.section	.nv.constant0.triton_per_fused_add_expand_mul_neg_pow_select_sum_unsqueeze_28,"a",@progbits
	.sectionflags	@""
	.align	4
.nv.constant0.triton_per_fused_add_expand_mul_neg_pow_select_sum_unsqueeze_28:
	.zero		400


//--------------------- .text.triton_per_fused_add_expand_mul_neg_pow_select_sum_unsqueeze_28 --------------------------
	.section	.text.triton_per_fused_add_expand_mul_neg_pow_select_sum_unsqueeze_28,"ax",@progbits
	.sectionflags	@"SHF_BARRIERS=1"
	.sectioninfo	@"SHI_REGISTERS=19"
	.align	128
        .global         triton_per_fused_add_expand_mul_neg_pow_select_sum_unsqueeze_28
        .type           triton_per_fused_add_expand_mul_neg_pow_select_sum_unsqueeze_28,@function
        .size           triton_per_fused_add_expand_mul_neg_pow_select_sum_unsqueeze_28,(.L_x_1 - triton_per_fused_add_expand_mul_neg_pow_select_sum_unsqueeze_28)
        .other          triton_per_fused_add_expand_mul_neg_pow_select_sum_unsqueeze_28,@"STO_CUDA_ENTRY STV_DEFAULT"
triton_per_fused_add_expand_mul_neg_pow_select_sum_unsqueeze_28:
.text.triton_per_fused_add_expand_mul_neg_pow_select_sum_unsqueeze_28:
[----:B------:R-:W-:Y:S02]  /*0000*/  MOV R1, c[0x0][0x28] ;  /* 0x00000a0000017a02 */ /* 0x000fe40000000f00 */
[----:B------:R-:W0:Y:S01]  /*0010*/  S2R R16, SR_TID.X ;  /* 0x0000000000107919 */ /* 0x000e220000002100 */
[----:B------:R-:W-:Y:S01]  /*0020*/  MOV R3, 0x4 ;  /* 0x0000000400037802 */ /* 0x000fe20000000f00 */
[----:B------:R-:W-:Y:S01]  /*0030*/  ULDC.64 UR4, c[0x0][0x118] ;  /* 0x0000460000047ab9 */ /* 0x000fe20000000a00 */
[----:B0-----:R-:W-:-:S05]  /*0040*/  LOP3.LUT R2, R16, 0x3f, RZ, 0xc0, !PT ;  /* 0x0000003f10027812 */ /* 0x001fca00078ec0ff */
[----:B------:R-:W-:-:S04]  /*0050*/  IMAD.WIDE.U32 R4, R2, R3, c[0x0][0x168] ;  /* 0x00005a0002047625 */ /* 0x000fc800078e0003 */
[CC--:B------:R-:W-:Y:S02]  /*0060*/  IMAD.WIDE.U32 R6, R2.reuse, R3.reuse, c[0x0][0x170] ;  /* 0x00005c0002067625 */ /* 0x0c0fe400078e0003 */
[----:B------:R-:W2:Y:S04]  /*0070*/  LDG.E R4, [R4.64] ;  /* 0x0000000404047981 */ /* 0x000ea8000c1e1900 */
[----:B------:R-:W2:Y:S01]  /*0080*/  LDG.E R7, [R6.64+0x1200] ;  /* 0x0012000406077981 */ /* 0x000ea2000c1e1900 */
[----:B------:R-:W-:Y:S01]  /*0090*/  MOV R8, c[0x0][0x178] ;  /* 0x00005e0000087a02 */ /* 0x000fe20000000f00 */
[----:B------:R-:W-:Y:S01]  /*00a0*/  IMAD.WIDE.U32 R2, R2, R3, c[0x0][0x160] ;  /* 0x0000580002027625 */ /* 0x000fe200078e0003 */
[----:B------:R-:W-:-:S04]  /*00b0*/  MOV R9, c[0x0][0x17c] ;  /* 0x00005f0000097a02 */ /* 0x000fc80000000f00 */
[----:B------:R-:W3:Y:S04]  /*00c0*/  LDG.E R11, [R2.64] ;  /* 0x00000004020b7981 */ /* 0x000ee8000c1e1900 */
[----:B------:R0:W4:Y:S01]  /*00d0*/  LDG.E R8, [R8.64] ;  /* 0x0000000408087981 */ /* 0x000122000c1e1900 */
[C---:B------:R-:W-:Y:S02]  /*00e0*/  LOP3.LUT P0, RZ, R16.reuse, 0x1f, RZ, 0xc0, !PT ;  /* 0x0000001f10ff7812 */ /* 0x040fe4000780c0ff */
[----:B------:R-:W-:Y:S01]  /*00f0*/  ISETP.GE.AND P1, PT, R16, 0x2, PT ;  /* 0x000000021000780c */ /* 0x000fe20003f26270 */
[----:B--2---:R-:W-:-:S05]  /*0100*/  FMUL R0, R4, R7 ;  /* 0x0000000704007220 */ /* 0x004fca0000400000 */
[----:B------:R-:W1:Y:S02]  /*0110*/  SHFL.BFLY PT, R13, R0, 0x10, 0x1f ;  /* 0x0e001f00000d7f89 */ /* 0x000e6400000e0000 */
[----:B-1----:R-:W-:-:S05]  /*0120*/  FFMA R13, R4, R7, R13 ;  /* 0x00000007040d7223 */ /* 0x002fca000000000d */
[----:B------:R-:W1:Y:S02]  /*0130*/  SHFL.BFLY PT, R10, R13, 0x8, 0x1f ;  /* 0x0d001f000d0a7f89 */ /* 0x000e6400000e0000 */
[----:B-1----:R-:W-:-:S05]  /*0140*/  FADD R10, R13, R10 ;  /* 0x0000000a0d0a7221 */ /* 0x002fca0000000000 */
[----:B------:R-:W1:Y:S02]  /*0150*/  SHFL.BFLY PT, R5, R10, 0x4, 0x1f ;  /* 0x0c801f000a057f89 */ /* 0x000e6400000e0000 */
[----:B-1----:R-:W-:-:S05]  /*0160*/  FADD R5, R10, R5 ;  /* 0x000000050a057221 */ /* 0x002fca0000000000 */
[----:B------:R-:W1:Y:S02]  /*0170*/  SHFL.BFLY PT, R6, R5, 0x2, 0x1f ;  /* 0x0c401f0005067f89 */ /* 0x000e6400000e0000 */
[----:B-1----:R-:W-:-:S05]  /*0180*/  FADD R6, R5, R6 ;  /* 0x0000000605067221 */ /* 0x002fca0000000000 */
[----:B0-----:R-:W0:Y:S01]  /*0190*/  SHFL.BFLY PT, R9, R6, 0x1, 0x1f ;  /* 0x0c201f0006097f89 */ /* 0x001e2200000e0000 */
[----:B------:R-:W-:-:S04]  /*01a0*/  SHF.R.U32.HI R0, RZ, 0x3, R16 ;  /* 0x00000003ff007819 */ /* 0x000fc80000011610 */
[----:B------:R-:W-:Y:S01]  /*01b0*/  LOP3.LUT R12, R0, 0x4, RZ, 0xc0, !PT ;  /* 0x00000004000c7812 */ /* 0x000fe200078ec0ff */
[----:B0-----:R-:W-:-:S05]  /*01c0*/  FADD R9, R6, R9 ;  /* 0x0000000906097221 */ /* 0x001fca0000000000 */
[----:B------:R-:W-:Y:S04]  /*01d0*/  @!P0 STS [R12], R9 ;  /* 0x000000090c008388 */ /* 0x000fe80000000800 */
[----:B------:R-:W-:Y:S06]  /*01e0*/  BAR.SYNC.DEFER_BLOCKING 0x0 ;  /* 0x0000000000007b1d */ /* 0x000fec0000010000 */
[----:B------:R-:W0:Y:S01]  /*01f0*/  @!P1 LDS R14, [R16.X4] ;  /* 0x00000000100e9984 */ /* 0x000e220000004800 */
[----:B------:R-:W-:-:S04]  /*0200*/  LOP3.LUT R0, R16, 0x1, RZ, 0xc0, !PT ;  /* 0x0000000110007812 */ /* 0x000fc800078ec0ff */
[----:B------:R-:W-:-:S04]  /*0210*/  ISETP.NE.U32.AND P0, PT, R0, 0x1, PT ;  /* 0x000000010000780c */ /* 0x000fc80003f05070 */
[----:B------:R-:W-:Y:S01]  /*0220*/  ISETP.LT.AND P0, PT, R16, 0x2, P0 ;  /* 0x000000021000780c */ /* 0x000fe20000701270 */
[----:B0-----:R-:W0:Y:S02]  /*0230*/  SHFL.BFLY PT, R5, R14, 0x1, 0x1f ;  /* 0x0c201f000e057f89 */ /* 0x001e2400000e0000 */
[----:B0-----:R-:W-:-:S10]  /*0240*/  FADD R5, R14, R5 ;  /* 0x000000050e057221 */ /* 0x001fd40000000000 */
[----:B------:R-:W-:Y:S04]  /*0250*/  @P0 STS [R16.X4], R5 ;  /* 0x0000000510000388 */ /* 0x000fe80000004800 */
[----:B------:R-:W-:Y:S06]  /*0260*/  BAR.SYNC.DEFER_BLOCKING 0x0 ;  /* 0x0000000000007b1d */ /* 0x000fec0000010000 */
[----:B------:R-:W0:Y:S01]  /*0270*/  LDS R0, [RZ] ;  /* 0x00000000ff007984 */ /* 0x000e220000000800 */
[C---:B----4-:R-:W-:Y:S01]  /*0280*/  FADD R6, R8.reuse, R8 ;  /* 0x0000000808067221 */ /* 0x050fe20000000000 */
[----:B------:R-:W-:Y:S01]  /*0290*/  FMUL R9, R8, R8 ;  /* 0x0000000808097220 */ /* 0x000fe20000400000 */
[----:B------:R-:W-:-:S02]  /*02a0*/  FADD R7, R7, R7 ;  /* 0x0000000707077221 */ /* 0x000fc40000000000 */
[----:B---3--:R-:W-:Y:S01]  /*02b0*/  FFMA R6, R4, R6, R11 ;  /* 0x0000000604067223 */ /* 0x008fe2000000000b */
[----:B0-----:R-:W-:-:S04]  /*02c0*/  FFMA R0, R0, -2, RZ ;  /* 0xc000000000007823 */ /* 0x001fc800000000ff */
[----:B------:R-:W-:-:S04]  /*02d0*/  FMUL R9, R0, R9 ;  /* 0x0000000900097220 */ /* 0x000fc80000400000 */
[----:B------:R-:W-:-:S05]  /*02e0*/  FFMA R7, R9, R7, R6 ;  /* 0x0000000709077223 */ /* 0x000fca0000000006 */
[----:B------:R-:W-:Y:S01]  /*02f0*/  STG.E [R2.64], R7 ;  /* 0x0000000702007986 */ /* 0x000fe2000c101904 */
[----:B------:R-:W-:Y:S05]  /*0300*/  EXIT ;  /* 0x000000000000794d */ /* 0x000fea0003800000 */
.L_x_0:
[----:B------:R-:W-:-:S00]  /*0310*/  BRA `(.L_x_0) ;  /* 0xfffffff000007947 */ /* 0x000fc0000383ffff */
[----:B------:R-:W-:-:S00]  /*0320*/  NOP ;  /* 0x0000000000007918 */ /* 0x000fc00000000000 */
        /* <DEDUP_REMOVED lines=13> */
.L_x_1:


//--------------------- .nv.shared.triton_per_fused_add_expand_mul_neg_pow_select_sum_unsqueeze_28 --------------------------
	.section	.nv.shared.triton_per_fused_add_expand_mul_neg_pow_select_sum_unsqueeze_28,"aw",@nobits
	.sectionflags	@""
	.align	16
